	.headerflags	@"EF_CUDA_TEXMODE_UNIFIED EF_CUDA_64BIT_ADDRESS EF_CUDA_ACCELERATORS EF_CUDA_SM90 EF_CUDA_VIRTUAL_SM(EF_CUDA_SM90)"
	.elftype	@"ET_EXEC"


//--------------------- .nv.info                  --------------------------
	.section	.nv.info,"",@"SHT_CUDA_INFO"
	.align	4


	//----- nvinfo : EIATTR_REGCOUNT
	.align		4
        /*0000*/ 	.byte	0x04, 0x2f
        /*0002*/ 	.short	(.L_1 - .L_0)
	.align		4
.L_0:
        /*0004*/ 	.word	index@(triton_poi_fused_convolution_23)
        /*0008*/ 	.word	0x00000019


	//----- nvinfo : EIATTR_MIN_STACK_SIZE
	.align		4
.L_1:
        /*000c*/ 	.byte	0x04, 0x12
        /*000e*/ 	.short	(.L_3 - .L_2)
	.align		4
.L_2:
        /*0010*/ 	.word	index@(triton_poi_fused_convolution_23)
        /*0014*/ 	.word	0x00000000


	//----- nvinfo : EIATTR_FRAME_SIZE
	.align		4
.L_3:
        /*0018*/ 	.byte	0x04, 0x11
        /*001a*/ 	.short	(.L_5 - .L_4)
	.align		4
.L_4:
        /*001c*/ 	.word	index@(triton_poi_fused_convolution_23)
        /*0020*/ 	.word	0x00000000


	//----- nvinfo : EIATTR_MIN_STACK_SIZE
	.align		4
.L_5:
        /*0024*/ 	.byte	0x04, 0x12
        /*0026*/ 	.short	(.L_7 - .L_6)
	.align		4
.L_6:
        /*0028*/ 	.word	index@(triton_poi_fused_convolution_23)
        /*002c*/ 	.word	0x00000000
.L_7:


//--------------------- .nv.info.triton_poi_fused_convolution_23 --------------------------
	.section	.nv.info.triton_poi_fused_convolution_23,"",@"SHT_CUDA_INFO"
	.sectionflags	@""
	.align	4


	//----- nvinfo : EIATTR_CUDA_API_VERSION
	.align		4
        /*0000*/ 	.byte	0x04, 0x37
        /*0002*/ 	.short	(.L_9 - .L_8)
.L_8:
        /*0004*/ 	.word	0x0000007c


	//----- nvinfo : EIATTR_KPARAM_INFO
	.align		4
.L_9:
        /*0008*/ 	.byte	0x04, 0x17
        /*000a*/ 	.short	(.L_11 - .L_10)
.L_10:
        /*000c*/ 	.word	0x00000000
        /*0010*/ 	.short	0x0003
        /*0012*/ 	.short	0x0014
        /*0014*/ 	.byte	0x00, 0xf0, 0x11, 0x00


	//----- nvinfo : EIATTR_KPARAM_INFO
	.align		4
.L_11:
        /*0018*/ 	.byte	0x04, 0x17
        /*001a*/ 	.short	(.L_13 - .L_12)
.L_12:
        /*001c*/ 	.word	0x00000000
        /*0020*/ 	.short	0x0002
        /*0022*/ 	.short	0x0010
        /*0024*/ 	.byte	0x00, 0xf0, 0x11, 0x00


	//----- nvinfo : EIATTR_KPARAM_INFO
	.align		4
.L_13:
        /*0028*/ 	.byte	0x04, 0x17
        /*002a*/ 	.short	(.L_15 - .L_14)
.L_14:
        /*002c*/ 	.word	0x00000000
        /*0030*/ 	.short	0x0001
        /*0032*/ 	.short	0x0008
        /*0034*/ 	.byte	0x00, 0xf4, 0x21, 0x00


	//----- nvinfo : EIATTR_KPARAM_INFO
	.align		4
.L_15:
        /*0038*/ 	.byte	0x04, 0x17
        /*003a*/ 	.short	(.L_17 - .L_16)
.L_16:
        /*003c*/ 	.word	0x00000000
        /*0040*/ 	.short	0x0000
        /*0042*/ 	.short	0x0000
        /*0044*/ 	.byte	0x00, 0xf4, 0x21, 0x00


	//----- nvinfo : EIATTR_SPARSE_MMA_MASK
	.align		4
.L_17:
        /*0048*/ 	.byte	0x03, 0x50
        /*004a*/ 	.short	0x0000


	//----- nvinfo : EIATTR_MAXREG_COUNT
	.align		4
        /*004c*/ 	.byte	0x03, 0x1b
        /*004e*/ 	.short	0x00ff


	//----- nvinfo : EIATTR_EXIT_INSTR_OFFSETS
	.align		4
        /*0050*/ 	.byte	0x04, 0x1c
        /*0052*/ 	.short	(.L_19 - .L_18)


	//   ....[0]....
.L_18:
        /*0054*/ 	.word	0x00000510


	//   ....[1]....
        /*0058*/ 	.word	0x00000560


	//----- nvinfo : EIATTR_REQNTID
	.align		4
.L_19:
        /*005c*/ 	.byte	0x04, 0x10
        /*005e*/ 	.short	(.L_21 - .L_20)
.L_20:
        /*0060*/ 	.word	0x00000080
        /*0064*/ 	.word	0x00000001
        /*0068*/ 	.word	0x00000001


	//----- nvinfo : EIATTR_CBANK_PARAM_SIZE
	.align		4
.L_21:
        /*006c*/ 	.byte	0x03, 0x19
        /*006e*/ 	.short	0x0018


	//----- nvinfo : EIATTR_PARAM_CBANK
	.align		4
        /*0070*/ 	.byte	0x04, 0x0a
        /*0072*/ 	.short	(.L_23 - .L_22)
	.align		4
.L_22:
        /*0074*/ 	.word	index@(.nv.constant0.triton_poi_fused_convolution_23)
        /*0078*/ 	.short	0x0210
        /*007a*/ 	.short	0x0018


	//----- nvinfo : EIATTR_SW_WAR
	.align		4
.L_23:
        /*007c*/ 	.byte	0x04, 0x36
        /*007e*/ 	.short	(.L_25 - .L_24)
.L_24:
        /*0080*/ 	.word	0x00000008
.L_25:


//--------------------- .nv.callgraph             --------------------------
	.section	.nv.callgraph,"",@"SHT_CUDA_CALLGRAPH"
	.align	4
	.sectionentsize	8
	.align		4
        /*0000*/ 	.word	0x00000000
	.align		4
        /*0004*/ 	.word	0xffffffff
	.align		4
        /*0008*/ 	.word	0x00000000
	.align		4
        /*000c*/ 	.word	0xfffffffe
	.align		4
        /*0010*/ 	.word	0x00000000
	.align		4
        /*0014*/ 	.word	0xfffffffd
	.align		4
        /*0018*/ 	.word	0x00000000
	.align		4
        /*001c*/ 	.word	0xfffffffc


//--------------------- .text.triton_poi_fused_convolution_23 --------------------------
	.section	.text.triton_poi_fused_convolution_23,"ax",@progbits
	.sectionflags	@"SHF_BARRIERS=1"
	.align	128
        .global         triton_poi_fused_convolution_23
        .type           triton_poi_fused_convolution_23,@function
        .size           triton_poi_fused_convolution_23,(.L_x_1 - triton_poi_fused_convolution_23)
        .other          triton_poi_fused_convolution_23,@"STO_CUDA_ENTRY STV_DEFAULT"
triton_poi_fused_convolution_23:
.text.triton_poi_fused_convolution_23:
[----:B------:R-:W0:Y:S02]  /*0000*/  LDC R1, c[0x0][0x28] ;  /* 0x00000a00ff017b82 */ /* 0x000e240000000800 */
[----:B------:R-:W1:Y:S01]  /*0010*/  S2R R0, SR_CTAID.X ;  /* 0x0000000000007919 */ /* 0x000e620000002500 */
[----:B------:R-:W2:Y:S01]  /*0020*/  LDC.64 R4, c[0x0][0x210] ;  /* 0x00008400ff047b82 */ /* 0x000ea20000000a00 */
[----:B------:R-:W-:Y:S02]  /*0030*/  CS2R R8, SRZ ;  /* 0x0000000000087805 */ /* 0x000fe4000001ff00 */
[----:B------:R-:W-:Y:S01]  /*0040*/  CS2R R10, SRZ ;  /* 0x00000000000a7805 */ /* 0x000fe2000001ff00 */
[----:B------:R-:W3:Y:S01]  /*0050*/  S2R R12, SR_TID.X ;  /* 0x00000000000c7919 */ /* 0x000ee20000002100 */
[----:B------:R-:W-:Y:S01]  /*0060*/  ULDC.64 UR6, c[0x0][0x208] ;  /* 0x0000820000067ab9 */ /* 0x000fe20000000a00 */
[----:B------:R-:W4:Y:S01]  /*0070*/  S2R R2, SR_CTAID.Y ;  /* 0x0000000000027919 */ /* 0x000f220000002600 */
[----:B-1----:R-:W-:Y:S02]  /*0080*/  IMAD.SHL.U32 R0, R0, 0x20, RZ ;  /* 0x0000002000007824 */ /* 0x002fe400078e00ff */
[----:B---3--:R-:W-:Y:S01]  /*0090*/  IMAD.SHL.U32 R17, R12, 0x4, RZ ;  /* 0x000000040c117824 */ /* 0x008fe200078e00ff */
[----:B------:R-:W-:Y:S01]  /*00a0*/  SHF.R.U32.HI R3, RZ, 0x3, R12 ;  /* 0x00000003ff037819 */ /* 0x000fe2000001160c */
[----:B----4-:R-:W-:-:S03]  /*00b0*/  IMAD.SHL.U32 R2, R2, 0x20, RZ ;  /* 0x0000002002027824 */ /* 0x010fc600078e00ff */
[----:B------:R-:W-:Y:S02]  /*00c0*/  LOP3.LUT R13, R0, 0x1c, R17, 0xf8, !PT ;  /* 0x0000001c000d7812 */ /* 0x000fe400078ef811 */
[----:B------:R-:W-:Y:S02]  /*00d0*/  SGXT.U32 R3, R3, 0x4 ;  /* 0x000000040303781a */ /* 0x000fe40000000000 */
[----:B------:R-:W-:Y:S02]  /*00e0*/  ISETP.GE.AND P0, PT, R13, 0x40, PT ;  /* 0x000000400d00780c */ /* 0x000fe40003f06270 */
[----:B------:R-:W-:Y:S02]  /*00f0*/  LOP3.LUT R6, R2, R3, RZ, 0xfc, !PT ;  /* 0x0000000302067212 */ /* 0x000fe400078efcff */
[----:B------:R-:W-:Y:S02]  /*0100*/  LOP3.LUT R7, R2, 0x10, R3, 0xfe, !PT ;  /* 0x0000001002077812 */ /* 0x000fe400078efe03 */
[C---:B------:R-:W-:Y:S01]  /*0110*/  ISETP.LT.AND P1, PT, R6.reuse, 0x40, !P0 ;  /* 0x000000400600780c */ /* 0x040fe20004721270 */
[--C-:B------:R-:W-:Y:S01]  /*0120*/  IMAD R15, R6, 0x40, R13.reuse ;  /* 0x00000040060f7824 */ /* 0x100fe200078e020d */
[C---:B------:R-:W-:Y:S01]  /*0130*/  ISETP.LT.AND P0, PT, R7.reuse, 0x40, !P0 ;  /* 0x000000400700780c */ /* 0x040fe20004701270 */
[----:B------:R-:W-:-:S02]  /*0140*/  IMAD R19, R7, 0x40, R13 ;  /* 0x0000004007137824 */ /* 0x000fc400078e020d */
[----:B--2---:R-:W-:Y:S01]  /*0150*/  IMAD.WIDE R14, R15, 0x4, R4 ;  /* 0x000000040f0e7825 */ /* 0x004fe200078e0204 */
[----:B------:R-:W-:-:S03]  /*0160*/  CS2R R6, SRZ ;  /* 0x0000000000067805 */ /* 0x000fc6000001ff00 */
[----:B------:R-:W-:Y:S01]  /*0170*/  IMAD.WIDE R18, R19, 0x4, R4 ;  /* 0x0000000413127825 */ /* 0x000fe200078e0204 */
[----:B------:R-:W-:-:S03]  /*0180*/  CS2R R4, SRZ ;  /* 0x0000000000047805 */ /* 0x000fc6000001ff00 */
[----:B------:R1:W2:Y:S04]  /*0190*/  @P1 LDG.E.128 R8, desc[UR6][R14.64] ;  /* 0x000000060e081981 */ /* 0x0002a8000c1e1d00 */
[----:B------:R3:W4:Y:S01]  /*01a0*/  @P0 LDG.E.128 R4, desc[UR6][R18.64] ;  /* 0x0000000612040981 */ /* 0x000722000c1e1d00 */
[----:B------:R-:W5:Y:S01]  /*01b0*/  S2UR UR5, SR_CgaCtaId ;  /* 0x00000000000579c3 */ /* 0x000f620000008800 */
[----:B------:R-:W-:Y:S01]  /*01c0*/  IMAD.SHL.U32 R13, R12, 0x80, RZ ;  /* 0x000000800c0d7824 */ /* 0x000fe200078e00ff */
[----:B------:R-:W-:Y:S01]  /*01d0*/  UMOV UR4, 0x400 ;  /* 0x0000040000047882 */ /* 0x000fe20000000000 */
[----:B------:R-:W-:Y:S02]  /*01e0*/  SHF.R.U32.HI R12, RZ, 0x1, R12 ;  /* 0x00000001ff0c7819 */ /* 0x000fe4000001160c */
[----:B------:R-:W-:-:S02]  /*01f0*/  LOP3.LUT R2, R2, 0x1c, R17, 0xf8, !PT ;  /* 0x0000001c02027812 */ /* 0x000fc400078ef811 */
[----:B------:R-:W-:Y:S02]  /*0200*/  LOP3.LUT R16, R13, 0x380, RZ, 0xc0, !PT ;  /* 0x000003800d107812 */ /* 0x000fe400078ec0ff */
[----:B-1----:R-:W-:Y:S02]  /*0210*/  LOP3.LUT R15, R12, 0x3c, RZ, 0xc0, !PT ;  /* 0x0000003c0c0f7812 */ /* 0x002fe400078ec0ff */
[----:B------:R-:W-:Y:S02]  /*0220*/  SHF.R.U32.HI R14, RZ, 0x3, R16 ;  /* 0x00000003ff0e7819 */ /* 0x000fe40000011610 */
[C---:B------:R-:W-:Y:S02]  /*0230*/  LOP3.LUT R13, R16.reuse, R3, RZ, 0xfc, !PT ;  /* 0x00000003100d7212 */ /* 0x040fe400078efcff */
[C---:B------:R-:W-:Y:S02]  /*0240*/  LOP3.LUT R20, R16.reuse, 0x20, RZ, 0xfc, !PT ;  /* 0x0000002010147812 */ /* 0x040fe400078efcff */
[----:B------:R-:W-:-:S02]  /*0250*/  LOP3.LUT R22, R16, 0x40, RZ, 0xfc, !PT ;  /* 0x0000004010167812 */ /* 0x000fc400078efcff */
[----:B------:R-:W-:Y:S02]  /*0260*/  LOP3.LUT R14, R14, R16, R3, 0xfe, !PT ;  /* 0x000000100e0e7212 */ /* 0x000fe400078efe03 */
[----:B------:R-:W-:Y:S02]  /*0270*/  LOP3.LUT R16, R16, 0x60, RZ, 0xfc, !PT ;  /* 0x0000006010107812 */ /* 0x000fe400078efcff */
[-C--:B------:R-:W-:Y:S01]  /*0280*/  LEA.HI R20, R20, R13.reuse, RZ, 0x1d ;  /* 0x0000000d14147211 */ /* 0x080fe200078fe8ff */
[----:B-----5:R-:W-:Y:S01]  /*0290*/  UPRMT UR4, UR5, 0x654, UR4 ;  /* 0x0000065405047896 */ /* 0x020fe20008000004 */
[-C--:B------:R-:W-:Y:S02]  /*02a0*/  LEA.HI R22, R22, R13.reuse, RZ, 0x1d ;  /* 0x0000000d16167211 */ /* 0x080fe400078fe8ff */
[----:B------:R-:W-:Y:S02]  /*02b0*/  LEA.HI R13, R16, R13, RZ, 0x1d ;  /* 0x0000000d100d7211 */ /* 0x000fe400078fe8ff */
[----:B------:R-:W-:-:S02]  /*02c0*/  LOP3.LUT R16, R17, 0x1fc, RZ, 0xc0, !PT ;  /* 0x000001fc11107812 */ /* 0x000fc400078ec0ff */
[----:B---3--:R-:W-:Y:S02]  /*02d0*/  LEA R19, R14, UR4, 0x2 ;  /* 0x000000040e137c11 */ /* 0x008fe4000f8e10ff */
[----:B------:R-:W-:Y:S01]  /*02e0*/  LEA R20, R20, UR4, 0x2 ;  /* 0x0000000414147c11 */ /* 0x000fe2000f8e10ff */
[----:B------:R-:W-:Y:S01]  /*02f0*/  IMAD.IADD R15, R16, 0x1, R15 ;  /* 0x00000001100f7824 */ /* 0x000fe200078e020f */
[----:B------:R-:W-:Y:S02]  /*0300*/  LEA R21, R22, UR4, 0x2 ;  /* 0x0000000416157c11 */ /* 0x000fe4000f8e10ff */
[----:B------:R-:W-:Y:S02]  /*0310*/  LEA R18, R13, UR4, 0x2 ;  /* 0x000000040d127c11 */ /* 0x000fe4000f8e10ff */
[----:B------:R-:W-:Y:S02]  /*0320*/  LEA R15, R15, UR4, 0x2 ;  /* 0x000000040f0f7c11 */ /* 0x000fe4000f8e10ff */
[----:B------:R-:W-:-:S02]  /*0330*/  SHF.R.S32.HI R17, RZ, 0x1f, R2 ;  /* 0x0000001fff117819 */ /* 0x000fc40000011402 */
[----:B------:R-:W-:Y:S02]  /*0340*/  ISETP.GE.AND P0, PT, R2, 0x40, PT ;  /* 0x000000400200780c */ /* 0x000fe40003f06270 */
[----:B------:R-:W-:Y:S01]  /*0350*/  LEA.HI R17, R17, R2, RZ, 0x4 ;  /* 0x0000000211117211 */ /* 0x000fe200078f20ff */
[----:B--2---:R-:W-:Y:S04]  /*0360*/  STS [R19], R8 ;  /* 0x0000000813007388 */ /* 0x004fe80000000800 */
[----:B------:R1:W-:Y:S04]  /*0370*/  STS [R20+0x80], R9 ;  /* 0x0000800914007388 */ /* 0x0003e80000000800 */
[----:B------:R2:W-:Y:S04]  /*0380*/  STS [R21+0x100], R10 ;  /* 0x0001000a15007388 */ /* 0x0005e80000000800 */
[----:B------:R-:W-:Y:S01]  /*0390*/  STS [R18+0x180], R11 ;  /* 0x0001800b12007388 */ /* 0x000fe20000000800 */
[----:B-1----:R-:W1:Y:S03]  /*03a0*/  LDC.64 R8, c[0x0][0x218] ;  /* 0x00008600ff087b82 */ /* 0x002e660000000a00 */
[----:B----4-:R3:W-:Y:S01]  /*03b0*/  STS [R19+0x40], R4 ;  /* 0x0000400413007388 */ /* 0x0107e20000000800 */
[C---:B--2---:R-:W-:Y:S01]  /*03c0*/  IMAD.SHL.U32 R10, R17.reuse, 0x40, RZ ;  /* 0x00000040110a7824 */ /* 0x044fe200078e00ff */
[----:B------:R-:W-:-:S02]  /*03d0*/  LOP3.LUT R17, R17, 0xfffffff0, RZ, 0xc0, !PT ;  /* 0xfffffff011117812 */ /* 0x000fc400078ec0ff */
[----:B------:R2:W-:Y:S02]  /*03e0*/  STS [R20+0xc0], R5 ;  /* 0x0000c00514007388 */ /* 0x0005e40000000800 */
[----:B------:R-:W-:Y:S02]  /*03f0*/  LOP3.LUT R10, R10, 0xfffffc00, RZ, 0xc0, !PT ;  /* 0xfffffc000a0a7812 */ /* 0x000fe400078ec0ff */
[----:B------:R-:W-:Y:S01]  /*0400*/  STS [R21+0x140], R6 ;  /* 0x0001400615007388 */ /* 0x000fe20000000800 */
[----:B---3--:R-:W-:-:S03]  /*0410*/  LOP3.LUT R4, R0, R3, RZ, 0xfc, !PT ;  /* 0x0000000300047212 */ /* 0x008fc600078efcff */
[----:B------:R-:W-:Y:S01]  /*0420*/  STS [R18+0x1c0], R7 ;  /* 0x0001c00712007388 */ /* 0x000fe20000000800 */
[----:B------:R-:W-:Y:S02]  /*0430*/  LOP3.LUT R0, R0, 0x10, R3, 0xfe, !PT ;  /* 0x0000001000007812 */ /* 0x000fe400078efe03 */
[----:B--2---:R-:W-:Y:S01]  /*0440*/  LOP3.LUT R5, R16, 0x200, RZ, 0xfc, !PT ;  /* 0x0000020010057812 */ /* 0x004fe200078efcff */
[----:B------:R-:W-:Y:S01]  /*0450*/  BAR.SYNC.DEFER_BLOCKING 0x0 ;  /* 0x0000000000007b1d */ /* 0x000fe20000010000 */
[----:B------:R-:W-:Y:S02]  /*0460*/  IADD3 R17, R10, R2, -R17 ;  /* 0x000000020a117210 */ /* 0x000fe40007ffe811 */
[----:B------:R-:W-:Y:S02]  /*0470*/  SHF.R.U32.HI R5, RZ, 0x3, R5 ;  /* 0x00000003ff057819 */ /* 0x000fe40000011605 */
[C---:B------:R-:W-:Y:S01]  /*0480*/  ISETP.LT.AND P1, PT, R4.reuse, 0x40, !P0 ;  /* 0x000000400400780c */ /* 0x040fe20004721270 */
[----:B------:R-:W-:Y:S01]  /*0490*/  IMAD R3, R4, 0x10, R17 ;  /* 0x0000001004037824 */ /* 0x000fe200078e0211 */
[----:B------:R-:W-:-:S02]  /*04a0*/  ISETP.LT.AND P0, PT, R0, 0x40, !P0 ;  /* 0x000000400000780c */ /* 0x000fc40004701270 */
[----:B------:R-:W-:Y:S01]  /*04b0*/  LOP3.LUT R5, R5, 0x7c, RZ, 0xc0, !PT ;  /* 0x0000007c05057812 */ /* 0x000fe200078ec0ff */
[----:B-1----:R-:W-:-:S04]  /*04c0*/  IMAD.WIDE R2, R3, 0x4, R8 ;  /* 0x0000000403027825 */ /* 0x002fc800078e0208 */
[----:B------:R-:W-:-:S05]  /*04d0*/  IMAD.IADD R5, R16, 0x1, R5 ;  /* 0x0000000110057824 */ /* 0x000fca00078e0205 */
[----:B------:R-:W-:Y:S01]  /*04e0*/  LEA R5, R5, UR4, 0x2 ;  /* 0x0000000405057c11 */ /* 0x000fe2000f8e10ff */
[----:B------:R-:W1:Y:S04]  /*04f0*/  LDS.128 R12, [R15] ;  /* 0x000000000f0c7984 */ /* 0x000e680000000c00 */
[----:B-1----:R1:W-:Y:S01]  /*0500*/  @P1 STG.E.128 desc[UR6][R2.64], R12 ;  /* 0x0000000c02001986 */ /* 0x0023e2000c101d06 */
[----:B------:R-:W-:Y:S05]  /*0510*/  @!P0 EXIT ;  /* 0x000000000000894d */ /* 0x000fea0003800000 */
[----:B------:R-:W0:Y:S01]  /*0520*/  LDS.128 R4, [R5+0x800] ;  /* 0x0008000005047984 */ /* 0x000e220000000c00 */
[----:B------:R-:W-:-:S04]  /*0530*/  IMAD R17, R0, 0x10, R17 ;  /* 0x0000001000117824 */ /* 0x000fc800078e0211 */
[----:B------:R-:W-:-:S05]  /*0540*/  IMAD.WIDE R8, R17, 0x4, R8 ;  /* 0x0000000411087825 */ /* 0x000fca00078e0208 */
[----:B0-----:R-:W-:Y:S01]  /*0550*/  STG.E.128 desc[UR6][R8.64], R4 ;  /* 0x0000000408007986 */ /* 0x001fe2000c101d06 */
[----:B------:R-:W-:Y:S05]  /*0560*/  EXIT ;  /* 0x000000000000794d */ /* 0x000fea0003800000 */
.L_x_0:
[----:B------:R-:W-:-:S00]  /*0570*/  BRA `(.L_x_0) ;  /* 0xfffffffc00fc7947 */ /* 0x000fc0000383ffff */
[----:B------:R-:W-:-:S00]  /*0580*/  NOP ;  /* 0x0000000000007918 */ /* 0x000fc00000000000 */
[----:B------:R-:W-:-:S00]  /*0590*/  NOP ;  /* 0x0000000000007918 */ /* 0x000fc00000000000 */
[----:B------:R-:W-:-:S00]  /*05a0*/  NOP ;  /* 0x0000000000007918 */ /* 0x000fc00000000000 */
[----:B------:R-:W-:-:S00]  /*05b0*/  NOP ;  /* 0x0000000000007918 */ /* 0x000fc00000000000 */
[----:B------:R-:W-:-:S00]  /*05c0*/  NOP ;  /* 0x0000000000007918 */ /* 0x000fc00000000000 */
[----:B------:R-:W-:-:S00]  /*05d0*/  NOP ;  /* 0x0000000000007918 */ /* 0x000fc00000000000 */
[----:B------:R-:W-:-:S00]  /*05e0*/  NOP ;  /* 0x0000000000007918 */ /* 0x000fc00000000000 */
[----:B------:R-:W-:-:S00]  /*05f0*/  NOP ;  /* 0x0000000000007918 */ /* 0x000fc00000000000 */
.L_x_1:


//--------------------- .nv.shared.triton_poi_fused_convolution_23 --------------------------
	.section	.nv.shared.triton_poi_fused_convolution_23,"aw",@nobits
	.sectionflags	@""
	.align	16
	.zero		1024


//--------------------- .nv.constant0.triton_poi_fused_convolution_23 --------------------------
	.section	.nv.constant0.triton_poi_fused_convolution_23,"a",@progbits
	.sectionflags	@""
	.align	4
.nv.constant0.triton_poi_fused_convolution_23:
	.zero		552
